//
// Generated by NVIDIA NVVM Compiler
//
// Compiler Build ID: CL-36424714
// Cuda compilation tools, release 13.0, V13.0.88
// Based on NVVM 20.0.0
//

.version 9.0
.target sm_100
.address_size 64

	// .globl	_Z10MatrixCopyPdS_ii

.visible .entry _Z10MatrixCopyPdS_ii(
	.param .u64 .ptr .align 1 _Z10MatrixCopyPdS_ii_param_0,
	.param .u64 .ptr .align 1 _Z10MatrixCopyPdS_ii_param_1,
	.param .u32 _Z10MatrixCopyPdS_ii_param_2,
	.param .u32 _Z10MatrixCopyPdS_ii_param_3
)
{
	.reg .b32 	%r<11>;
	.reg .b64 	%rd<8>;
	.reg .b64 	%fd<2>;

	ld.param.u64 	%rd1, [_Z10MatrixCopyPdS_ii_param_0];
	ld.param.u64 	%rd2, [_Z10MatrixCopyPdS_ii_param_1];
	ld.param.u32 	%r1, [_Z10MatrixCopyPdS_ii_param_3];
	cvta.to.global.u64 	%rd3, %rd2;
	cvta.to.global.u64 	%rd4, %rd1;
	mov.u32 	%r2, %ctaid.x;
	mov.u32 	%r3, %ntid.x;
	mov.u32 	%r4, %tid.x;
	mad.lo.s32 	%r5, %r2, %r3, %r4;
	mov.u32 	%r6, %ctaid.y;
	mov.u32 	%r7, %ntid.y;
	mov.u32 	%r8, %tid.y;
	mad.lo.s32 	%r9, %r6, %r7, %r8;
	mad.lo.s32 	%r10, %r1, %r5, %r9;
	mul.wide.s32 	%rd5, %r10, 8;
	add.s64 	%rd6, %rd4, %rd5;
	ld.global.f64 	%fd1, [%rd6];
	add.s64 	%rd7, %rd3, %rd5;
	st.global.f64 	[%rd7], %fd1;
	ret;

}


// ===== COMPILED SASS (sm_100) =====

	.target	sm_100

	.elftype	@"ET_EXEC"


//--------------------- .note.nv.tkinfo           --------------------------
	.section	.note.nv.tkinfo,"",@"SHT_NOTE"
	.sectionflags	@"SHF_NOTE_NV_TKINFO"
	.tkinfo
        /*0018*/ 	.word	0x00000002
        /*0030*/ 	.string	""
        /*0030*/ 	.string	"ptxas"
        /*0030*/ 	.string	"Cuda compilation tools, release 13.0, V13.0.88"
        /*0030*/ 	.string	"Build cuda_13.0.r13.0/compiler.36424714_0"
        /*0030*/ 	.string	"-arch sm_100 -m 64 "



//--------------------- .note.nv.cuinfo           --------------------------
	.section	.note.nv.cuinfo,"",@"SHT_NOTE"
	.sectionflags	@"SHF_NOTE_NV_CUINFO"
        /*0018*/ 	.short	0x0002
        /*001a*/ 	.short	0x0064
        /*001c*/ 	.short	0x0082
	.zero		2


//--------------------- .nv.info                  --------------------------
	.section	.nv.info,"",@"SHT_CUDA_INFO"
	.align	4


	//----- nvinfo : EIATTR_REGCOUNT
	.align		4
        /*0000*/ 	.byte	0x04, 0x2f
        /*0002*/ 	.short	(.L_1 - .L_0)
	.align		4
.L_0:
        /*0004*/ 	.word	index@(_Z10MatrixCopyPdS_ii)
        /*0008*/ 	.word	0x0000000a


	//----- nvinfo : EIATTR_FRAME_SIZE
	.align		4
.L_1:
        /*000c*/ 	.byte	0x04, 0x11
        /*000e*/ 	.short	(.L_3 - .L_2)
	.align		4
.L_2:
        /*0010*/ 	.word	index@(_Z10MatrixCopyPdS_ii)
        /*0014*/ 	.word	0x00000000


	//----- nvinfo : EIATTR_MIN_STACK_SIZE
	.align		4
.L_3:
        /*0018*/ 	.byte	0x04, 0x12
        /*001a*/ 	.short	(.L_5 - .L_4)
	.align		4
.L_4:
        /*001c*/ 	.word	index@(_Z10MatrixCopyPdS_ii)
        /*0020*/ 	.word	0x00000000
.L_5:


//--------------------- .nv.compat                --------------------------
	.section	.nv.compat,"",@"SHT_CUDA_COMPAT_INFO"
	.align	4
        /*0000*/ 	.byte	0x02, 0x09, 0x00, 0x00, 0x02, 0x02, 0x01, 0x00, 0x02, 0x05, 0x05, 0x00, 0x03, 0x07, 0x01, 0x01
        /*0010*/ 	.byte	0x02, 0x03, 0x00, 0x00, 0x02, 0x06, 0x01, 0x00, 0x04, 0x0b, 0x08, 0x00, 0x09, 0x00, 0x00, 0x00
        /*0020*/ 	.byte	0x00, 0x00, 0x00, 0x00


//--------------------- .nv.info._Z10MatrixCopyPdS_ii --------------------------
	.section	.nv.info._Z10MatrixCopyPdS_ii,"",@"SHT_CUDA_INFO"
	.sectionflags	@""
	.align	4


	//----- nvinfo : EIATTR_CUDA_API_VERSION
	.align		4
        /*0000*/ 	.byte	0x04, 0x37
        /*0002*/ 	.short	(.L_7 - .L_6)
.L_6:
        /*0004*/ 	.word	0x00000082


	//----- nvinfo : EIATTR_KPARAM_INFO
	.align		4
.L_7:
        /*0008*/ 	.byte	0x04, 0x17
        /*000a*/ 	.short	(.L_9 - .L_8)
.L_8:
        /*000c*/ 	.word	0x00000000
        /*0010*/ 	.short	0x0003
        /*0012*/ 	.short	0x0014
        /*0014*/ 	.byte	0x00, 0xf0, 0x11, 0x00


	//----- nvinfo : EIATTR_KPARAM_INFO
	.align		4
.L_9:
        /*0018*/ 	.byte	0x04, 0x17
        /*001a*/ 	.short	(.L_11 - .L_10)
.L_10:
        /*001c*/ 	.word	0x00000000
        /*0020*/ 	.short	0x0002
        /*0022*/ 	.short	0x0010
        /*0024*/ 	.byte	0x00, 0xf0, 0x11, 0x00


	//----- nvinfo : EIATTR_KPARAM_INFO
	.align		4
.L_11:
        /*0028*/ 	.byte	0x04, 0x17
        /*002a*/ 	.short	(.L_13 - .L_12)
.L_12:
        /*002c*/ 	.word	0x00000000
        /*0030*/ 	.short	0x0001
        /*0032*/ 	.short	0x0008
        /*0034*/ 	.byte	0x00, 0xf5, 0x21, 0x00


	//----- nvinfo : EIATTR_KPARAM_INFO
	.align		4
.L_13:
        /*0038*/ 	.byte	0x04, 0x17
        /*003a*/ 	.short	(.L_15 - .L_14)
.L_14:
        /*003c*/ 	.word	0x00000000
        /*0040*/ 	.short	0x0000
        /*0042*/ 	.short	0x0000
        /*0044*/ 	.byte	0x00, 0xf5, 0x21, 0x00


	//----- nvinfo : EIATTR_SPARSE_MMA_MASK
	.align		4
.L_15:
        /*0048*/ 	.byte	0x03, 0x50
        /*004a*/ 	.short	0x0000


	//----- nvinfo : EIATTR_MAXREG_COUNT
	.align		4
        /*004c*/ 	.byte	0x03, 0x1b
        /*004e*/ 	.short	0x00ff


	//----- nvinfo : EIATTR_MERCURY_ISA_VERSION
	.align		4
        /*0050*/ 	.byte	0x03, 0x5f
        /*0052*/ 	.short	0x0101


	//----- nvinfo : EIATTR_VRC_CTA_INIT_COUNT
	.align		4
        /*0054*/ 	.byte	0x02, 0x4a
	.zero		1
	.zero		1


	//----- nvinfo : EIATTR_EXIT_INSTR_OFFSETS
	.align		4
        /*0058*/ 	.byte	0x04, 0x1c
        /*005a*/ 	.short	(.L_17 - .L_16)


	//   ....[0]....
.L_16:
        /*005c*/ 	.word	0x00000120


	//----- nvinfo : EIATTR_CBANK_PARAM_SIZE
	.align		4
.L_17:
        /*0060*/ 	.byte	0x03, 0x19
        /*0062*/ 	.short	0x0018


	//----- nvinfo : EIATTR_PARAM_CBANK
	.align		4
        /*0064*/ 	.byte	0x04, 0x0a
        /*0066*/ 	.short	(.L_19 - .L_18)
	.align		4
.L_18:
        /*0068*/ 	.word	index@(.nv.constant0._Z10MatrixCopyPdS_ii)
        /*006c*/ 	.short	0x0380
        /*006e*/ 	.short	0x0018


	//----- nvinfo : EIATTR_SW_WAR
	.align		4
.L_19:
        /*0070*/ 	.byte	0x04, 0x36
        /*0072*/ 	.short	(.L_21 - .L_20)
.L_20:
        /*0074*/ 	.word	0x00000008
.L_21:


//--------------------- .nv.callgraph             --------------------------
	.section	.nv.callgraph,"",@"SHT_CUDA_CALLGRAPH"
	.align	4
	.sectionentsize	8
	.align		4
        /*0000*/ 	.word	0x00000000
	.align		4
        /*0004*/ 	.word	0xffffffff
	.align		4
        /*0008*/ 	.word	0x00000000
	.align		4
        /*000c*/ 	.word	0xfffffffe
	.align		4
        /*0010*/ 	.word	0x00000000
	.align		4
        /*0014*/ 	.word	0xfffffffd
	.align		4
        /*0018*/ 	.word	0x00000000
	.align		4
        /*001c*/ 	.word	0xfffffffc


//--------------------- .text._Z10MatrixCopyPdS_ii --------------------------
	.section	.text._Z10MatrixCopyPdS_ii,"ax",@progbits
	.align	128
        .global         _Z10MatrixCopyPdS_ii
        .type           _Z10MatrixCopyPdS_ii,@function
        .size           _Z10MatrixCopyPdS_ii,(.L_x_1 - _Z10MatrixCopyPdS_ii)
        .other          _Z10MatrixCopyPdS_ii,@"STO_CUDA_ENTRY STV_DEFAULT"
_Z10MatrixCopyPdS_ii:
.text._Z10MatrixCopyPdS_ii:
[----:B------:R-:W-:Y:S01]  /*0000*/  LDC R1, c[0x0][0x37c] ;  /* 0x0000df00ff017b82 */ /* 0x000fe20000000800 */
[----:B------:R-:W0:Y:S07]  /*0010*/  S2R R5, SR_TID.X ;  /* 0x0000000000057919 */ /* 0x000e2e0000002100 */
[----:B------:R-:W0:Y:S01]  /*0020*/  S2UR UR6, SR_CTAID.X ;  /* 0x00000000000679c3 */ /* 0x000e220000002500 */
[----:B------:R-:W1:Y:S01]  /*0030*/  LDCU UR8, c[0x0][0x394] ;  /* 0x00007280ff0877ac */ /* 0x000e620008000800 */
[----:B------:R-:W2:Y:S01]  /*0040*/  S2R R7, SR_TID.Y ;  /* 0x0000000000077919 */ /* 0x000ea20000002200 */
[----:B------:R-:W3:Y:S05]  /*0050*/  LDCU.64 UR4, c[0x0][0x358] ;  /* 0x00006b00ff0477ac */ /* 0x000eea0008000a00 */
[----:B------:R-:W0:Y:S08]  /*0060*/  LDC R0, c[0x0][0x360] ;  /* 0x0000d800ff007b82 */ /* 0x000e300000000800 */
[----:B------:R-:W2:Y:S08]  /*0070*/  S2UR UR7, SR_CTAID.Y ;  /* 0x00000000000779c3 */ /* 0x000eb00000002600 */
[----:B------:R-:W2:Y:S08]  /*0080*/  LDC R4, c[0x0][0x364] ;  /* 0x0000d900ff047b82 */ /* 0x000eb00000000800 */
[----:B------:R-:W4:Y:S01]  /*0090*/  LDC.64 R2, c[0x0][0x380] ;  /* 0x0000e000ff027b82 */ /* 0x000f220000000a00 */
[----:B0-----:R-:W-:-:S02]  /*00a0*/  IMAD R0, R0, UR6, R5 ;  /* 0x0000000600007c24 */ /* 0x001fc4000f8e0205 */
[----:B--2---:R-:W-:-:S04]  /*00b0*/  IMAD R5, R4, UR7, R7 ;  /* 0x0000000704057c24 */ /* 0x004fc8000f8e0207 */
[----:B-1----:R-:W-:Y:S02]  /*00c0*/  IMAD R7, R0, UR8, R5 ;  /* 0x0000000800077c24 */ /* 0x002fe4000f8e0205 */
[----:B------:R-:W0:Y:S02]  /*00d0*/  LDC.64 R4, c[0x0][0x388] ;  /* 0x0000e200ff047b82 */ /* 0x000e240000000a00 */
[----:B----4-:R-:W-:-:S06]  /*00e0*/  IMAD.WIDE R2, R7, 0x8, R2 ;  /* 0x0000000807027825 */ /* 0x010fcc00078e0202 */
[----:B---3--:R-:W2:Y:S01]  /*00f0*/  LDG.E.64 R2, desc[UR4][R2.64] ;  /* 0x0000000402027981 */ /* 0x008ea2000c1e1b00 */
[----:B0-----:R-:W-:-:S05]  /*0100*/  IMAD.WIDE R4, R7, 0x8, R4 ;  /* 0x0000000807047825 */ /* 0x001fca00078e0204 */
[----:B--2---:R-:W-:Y:S01]  /*0110*/  STG.E.64 desc[UR4][R4.64], R2 ;  /* 0x0000000204007986 */ /* 0x004fe2000c101b04 */
[----:B------:R-:W-:Y:S05]  /*0120*/  EXIT ;  /* 0x000000000000794d */ /* 0x000fea0003800000 */
.L_x_0:
[----:B------:R-:W-:-:S00]  /*0130*/  BRA `(.L_x_0) ;  /* 0xfffffffc00fc7947 */ /* 0x000fc0000383ffff */
[----:B------:R-:W-:-:S00]  /*0140*/  NOP ;  /* 0x0000000000007918 */ /* 0x000fc00000000000 */
        /* <DEDUP_REMOVED lines=11> */
.L_x_1:


//--------------------- .nv.shared.reserved.0     --------------------------
	.section	.nv.shared.reserved.0,"aw",@nobits
	.weak		__nv_reservedSMEM_offset_0_alias
	.size		__nv_reservedSMEM_offset_0_alias, 0, 64
	.other		__nv_reservedSMEM_offset_0_alias,@"STO_CUDA_RESERVED_SHARED STV_DEFAULT"
__nv_reservedSMEM_offset_0_alias:
	.zero		0
	.zero		64


//--------------------- .nv.constant0._Z10MatrixCopyPdS_ii --------------------------
	.section	.nv.constant0._Z10MatrixCopyPdS_ii,"a",@progbits
	.sectionflags	@""
	.align	4
.nv.constant0._Z10MatrixCopyPdS_ii:
	.zero		920


//--------------------- SYMBOLS --------------------------

	.type		.nv.reservedSmem.offset0,@object
	.size		.nv.reservedSmem.offset0,0x4
